	.headerflags	@"EF_CUDA_TEXMODE_UNIFIED EF_CUDA_64BIT_ADDRESS EF_CUDA_ACCELERATORS EF_CUDA_SM90 EF_CUDA_VIRTUAL_SM(EF_CUDA_SM90)"
	.elftype	@"ET_EXEC"


//--------------------- .nv.info                  --------------------------
	.section	.nv.info,"",@"SHT_CUDA_INFO"
	.align	4


	//----- nvinfo : EIATTR_REGCOUNT
	.align		4
        /*0000*/ 	.byte	0x04, 0x2f
        /*0002*/ 	.short	(.L_1 - .L_0)
	.align		4
.L_0:
        /*0004*/ 	.word	index@(triton_poi_fused__to_copy_3)
        /*0008*/ 	.word	0x0000000a


	//----- nvinfo : EIATTR_MIN_STACK_SIZE
	.align		4
.L_1:
        /*000c*/ 	.byte	0x04, 0x12
        /*000e*/ 	.short	(.L_3 - .L_2)
	.align		4
.L_2:
        /*0010*/ 	.word	index@(triton_poi_fused__to_copy_3)
        /*0014*/ 	.word	0x00000000


	//----- nvinfo : EIATTR_FRAME_SIZE
	.align		4
.L_3:
        /*0018*/ 	.byte	0x04, 0x11
        /*001a*/ 	.short	(.L_5 - .L_4)
	.align		4
.L_4:
        /*001c*/ 	.word	index@(triton_poi_fused__to_copy_3)
        /*0020*/ 	.word	0x00000000


	//----- nvinfo : EIATTR_MIN_STACK_SIZE
	.align		4
.L_5:
        /*0024*/ 	.byte	0x04, 0x12
        /*0026*/ 	.short	(.L_7 - .L_6)
	.align		4
.L_6:
        /*0028*/ 	.word	index@(triton_poi_fused__to_copy_3)
        /*002c*/ 	.word	0x00000000
.L_7:


//--------------------- .nv.info.triton_poi_fused__to_copy_3 --------------------------
	.section	.nv.info.triton_poi_fused__to_copy_3,"",@"SHT_CUDA_INFO"
	.sectionflags	@""
	.align	4


	//----- nvinfo : EIATTR_CUDA_API_VERSION
	.align		4
        /*0000*/ 	.byte	0x04, 0x37
        /*0002*/ 	.short	(.L_9 - .L_8)
.L_8:
        /*0004*/ 	.word	0x0000007c


	//----- nvinfo : EIATTR_KPARAM_INFO
	.align		4
.L_9:
        /*0008*/ 	.byte	0x04, 0x17
        /*000a*/ 	.short	(.L_11 - .L_10)
.L_10:
        /*000c*/ 	.word	0x00000000
        /*0010*/ 	.short	0x0001
        /*0012*/ 	.short	0x0008
        /*0014*/ 	.byte	0x00, 0xf0, 0x11, 0x00


	//----- nvinfo : EIATTR_KPARAM_INFO
	.align		4
.L_11:
        /*0018*/ 	.byte	0x04, 0x17
        /*001a*/ 	.short	(.L_13 - .L_12)
.L_12:
        /*001c*/ 	.word	0x00000000
        /*0020*/ 	.short	0x0000
        /*0022*/ 	.short	0x0000
        /*0024*/ 	.byte	0x00, 0xf4, 0x21, 0x00


	//----- nvinfo : EIATTR_SPARSE_MMA_MASK
	.align		4
.L_13:
        /*0028*/ 	.byte	0x03, 0x50
        /*002a*/ 	.short	0x0000


	//----- nvinfo : EIATTR_MAXREG_COUNT
	.align		4
        /*002c*/ 	.byte	0x03, 0x1b
        /*002e*/ 	.short	0x00ff


	//----- nvinfo : EIATTR_EXIT_INSTR_OFFSETS
	.align		4
        /*0030*/ 	.byte	0x04, 0x1c
        /*0032*/ 	.short	(.L_15 - .L_14)


	//   ....[0]....
.L_14:
        /*0034*/ 	.word	0x00000100


	//   ....[1]....
        /*0038*/ 	.word	0x00000130


	//----- nvinfo : EIATTR_REQNTID
	.align		4
.L_15:
        /*003c*/ 	.byte	0x04, 0x10
        /*003e*/ 	.short	(.L_17 - .L_16)
.L_16:
        /*0040*/ 	.word	0x00000020
        /*0044*/ 	.word	0x00000001
        /*0048*/ 	.word	0x00000001


	//----- nvinfo : EIATTR_CBANK_PARAM_SIZE
	.align		4
.L_17:
        /*004c*/ 	.byte	0x03, 0x19
        /*004e*/ 	.short	0x000c


	//----- nvinfo : EIATTR_PARAM_CBANK
	.align		4
        /*0050*/ 	.byte	0x04, 0x0a
        /*0052*/ 	.short	(.L_19 - .L_18)
	.align		4
.L_18:
        /*0054*/ 	.word	index@(.nv.constant0.triton_poi_fused__to_copy_3)
        /*0058*/ 	.short	0x0210
        /*005a*/ 	.short	0x000c


	//----- nvinfo : EIATTR_SW_WAR
	.align		4
.L_19:
        /*005c*/ 	.byte	0x04, 0x36
        /*005e*/ 	.short	(.L_21 - .L_20)
.L_20:
        /*0060*/ 	.word	0x00000008
.L_21:


//--------------------- .nv.callgraph             --------------------------
	.section	.nv.callgraph,"",@"SHT_CUDA_CALLGRAPH"
	.align	4
	.sectionentsize	8
	.align		4
        /*0000*/ 	.word	0x00000000
	.align		4
        /*0004*/ 	.word	0xffffffff
	.align		4
        /*0008*/ 	.word	0x00000000
	.align		4
        /*000c*/ 	.word	0xfffffffe
	.align		4
        /*0010*/ 	.word	0x00000000
	.align		4
        /*0014*/ 	.word	0xfffffffd
	.align		4
        /*0018*/ 	.word	0x00000000
	.align		4
        /*001c*/ 	.word	0xfffffffc


//--------------------- .text.triton_poi_fused__to_copy_3 --------------------------
	.section	.text.triton_poi_fused__to_copy_3,"ax",@progbits
	.align	128
        .global         triton_poi_fused__to_copy_3
        .type           triton_poi_fused__to_copy_3,@function
        .size           triton_poi_fused__to_copy_3,(.L_x_1 - triton_poi_fused__to_copy_3)
        .other          triton_poi_fused__to_copy_3,@"STO_CUDA_ENTRY STV_DEFAULT"
triton_poi_fused__to_copy_3:
.text.triton_poi_fused__to_copy_3:
[----:B------:R-:W0:Y:S02]  /*0000*/  LDC R1, c[0x0][0x28] ;  /* 0x00000a00ff017b82 */ /* 0x000e240000000800 */
[----:B------:R-:W1:Y:S01]  /*0010*/  S2R R6, SR_TID.X ;  /* 0x0000000000067919 */ /* 0x000e620000002100 */
[----:B------:R-:W-:Y:S01]  /*0020*/  IMAD.MOV.U32 R7, RZ, RZ, 0x3f000000 ;  /* 0x3f000000ff077424 */ /* 0x000fe200078e00ff */
[----:B------:R-:W2:Y:S01]  /*0030*/  LDC.64 R2, c[0x0][0x210] ;  /* 0x00008400ff027b82 */ /* 0x000ea20000000a00 */
[----:B------:R-:W3:Y:S01]  /*0040*/  S2R R5, SR_CTAID.X ;  /* 0x0000000000057919 */ /* 0x000ee20000002500 */
[C---:B-1----:R-:W-:Y:S02]  /*0050*/  LOP3.LUT R0, R6.reuse, 0x7, RZ, 0xc0, !PT ;  /* 0x0000000706007812 */ /* 0x042fe400078ec0ff */
[----:B------:R-:W-:-:S03]  /*0060*/  LOP3.LUT P0, RZ, R6, 0x18, RZ, 0xc0, !PT ;  /* 0x0000001806ff7812 */ /* 0x000fc6000780c0ff */
[----:B---3--:R-:W-:-:S04]  /*0070*/  IMAD R5, R5, 0x8, R0 ;  /* 0x0000000805057824 */ /* 0x008fc800078e0200 */
[C---:B--2---:R-:W-:Y:S01]  /*0080*/  IMAD.WIDE R2, R5.reuse, 0x8, R2 ;  /* 0x0000000805027825 */ /* 0x044fe200078e0202 */
[----:B------:R-:W-:Y:S02]  /*0090*/  I2FP.F32.S32 R0, R5 ;  /* 0x0000000500007245 */ /* 0x000fe40000201400 */
[----:B------:R-:W-:-:S03]  /*00a0*/  ISETP.LT.AND P0, PT, R5, 0x6, !P0 ;  /* 0x000000060500780c */ /* 0x000fc60004701270 */
[----:B------:R-:W-:-:S04]  /*00b0*/  FADD R0, R0, 0.5 ;  /* 0x3f00000000007421 */ /* 0x000fc80000000000 */
[----:B------:R-:W-:-:S05]  /*00c0*/  FFMA R0, R0, R7, -0.5 ;  /* 0xbf00000000007423 */ /* 0x000fca0000000007 */
[----:B------:R-:W-:-:S04]  /*00d0*/  FMNMX R0, RZ, R0, !PT ;  /* 0x00000000ff007209 */ /* 0x000fc80007800000 */
[----:B------:R-:W1:Y:S02]  /*00e0*/  F2I.TRUNC.NTZ R4, R0 ;  /* 0x0000000000047305 */ /* 0x000e64000020f100 */
[----:B-1----:R-:W-:Y:S01]  /*00f0*/  SHF.R.S32.HI R5, RZ, 0x1f, R4 ;  /* 0x0000001fff057819 */ /* 0x002fe20000011404 */
[----:B------:R-:W-:Y:S06]  /*0100*/  @!P0 EXIT ;  /* 0x000000000000894d */ /* 0x000fec0003800000 */
[----:B------:R-:W-:Y:S02]  /*0110*/  ULDC.64 UR4, c[0x0][0x208] ;  /* 0x0000820000047ab9 */ /* 0x000fe40000000a00 */
[----:B------:R-:W-:Y:S01]  /*0120*/  STG.E.64 desc[UR4][R2.64], R4 ;  /* 0x0000000402007986 */ /* 0x000fe2000c101b04 */
[----:B------:R-:W-:Y:S05]  /*0130*/  EXIT ;  /* 0x000000000000794d */ /* 0x000fea0003800000 */
.L_x_0:
[----:B------:R-:W-:-:S00]  /*0140*/  BRA `(.L_x_0) ;  /* 0xfffffffc00fc7947 */ /* 0x000fc0000383ffff */
[----:B------:R-:W-:-:S00]  /*0150*/  NOP ;  /* 0x0000000000007918 */ /* 0x000fc00000000000 */
        /* <DEDUP_REMOVED lines=10> */
.L_x_1:


//--------------------- .nv.constant0.triton_poi_fused__to_copy_3 --------------------------
	.section	.nv.constant0.triton_poi_fused__to_copy_3,"a",@progbits
	.sectionflags	@""
	.align	4
.nv.constant0.triton_poi_fused__to_copy_3:
	.zero		540
